//
// Generated by NVIDIA NVVM Compiler
//
// Compiler Build ID: CL-36424714
// Cuda compilation tools, release 13.0, V13.0.88
// Based on NVVM 20.0.0
//

.version 9.0
.target sm_100
.address_size 64

	// .globl	_Z7computefifffffffffff
.extern .func  (.param .b32 func_retval0) vprintf
(
	.param .b64 vprintf_param_0,
	.param .b64 vprintf_param_1
)
;
.global .align 1 .b8 $str[7] = {37, 46, 49, 55, 103, 10};

.visible .entry _Z7computefifffffffffff(
	.param .f32 _Z7computefifffffffffff_param_0,
	.param .u32 _Z7computefifffffffffff_param_1,
	.param .f32 _Z7computefifffffffffff_param_2,
	.param .f32 _Z7computefifffffffffff_param_3,
	.param .f32 _Z7computefifffffffffff_param_4,
	.param .f32 _Z7computefifffffffffff_param_5,
	.param .f32 _Z7computefifffffffffff_param_6,
	.param .f32 _Z7computefifffffffffff_param_7,
	.param .f32 _Z7computefifffffffffff_param_8,
	.param .f32 _Z7computefifffffffffff_param_9,
	.param .f32 _Z7computefifffffffffff_param_10,
	.param .f32 _Z7computefifffffffffff_param_11,
	.param .f32 _Z7computefifffffffffff_param_12
)
{
	.local .align 8 .b8 	__local_depot0[8];
	.reg .b64 	%SP;
	.reg .b64 	%SPL;
	.reg .pred 	%p<19>;
	.reg .b32 	%r<16>;
	.reg .b32 	%f<101>;
	.reg .b64 	%rd<5>;
	.reg .b64 	%fd<2>;

	mov.u64 	%SPL, __local_depot0;
	cvta.local.u64 	%SP, %SPL;
	ld.param.f32 	%f100, [_Z7computefifffffffffff_param_0];
	ld.param.u32 	%r8, [_Z7computefifffffffffff_param_1];
	ld.param.f32 	%f21, [_Z7computefifffffffffff_param_2];
	ld.param.f32 	%f22, [_Z7computefifffffffffff_param_3];
	ld.param.f32 	%f12, [_Z7computefifffffffffff_param_4];
	ld.param.f32 	%f13, [_Z7computefifffffffffff_param_5];
	ld.param.f32 	%f14, [_Z7computefifffffffffff_param_6];
	ld.param.f32 	%f15, [_Z7computefifffffffffff_param_7];
	ld.param.f32 	%f16, [_Z7computefifffffffffff_param_8];
	ld.param.f32 	%f17, [_Z7computefifffffffffff_param_9];
	ld.param.f32 	%f18, [_Z7computefifffffffffff_param_10];
	ld.param.f32 	%f19, [_Z7computefifffffffffff_param_11];
	ld.param.f32 	%f20, [_Z7computefifffffffffff_param_12];
	div.rn.f32 	%f23, %f21, %f22;
	mov.f32 	%f24, 0f03FD3441;
	div.rn.f32 	%f25, %f24, %f23;
	setp.geu.f32 	%p1, %f100, %f25;
	@%p1 bra 	$L__BB0_8;
	add.f32 	%f26, %f13, 0fFF800000;
	abs.f32 	%f27, %f26;
	fma.rn.f32 	%f28, %f27, 0fBF000000, 0f3F000000;
	rsqrt.approx.ftz.f32 	%f29, %f28;
	mul.f32 	%f30, %f28, %f29;
	mul.f32 	%f31, %f29, 0fBF000000;
	fma.rn.f32 	%f32, %f30, %f31, 0f3F000000;
	fma.rn.f32 	%f33, %f30, %f32, %f30;
	setp.eq.f32 	%p2, %f27, 0f3F800000;
	selp.f32 	%f34, 0f00000000, %f33, %p2;
	setp.gt.f32 	%p3, %f27, 0f3F0F5C29;
	selp.f32 	%f35, %f34, %f27, %p3;
	mul.f32 	%f36, %f35, %f35;
	fma.rn.f32 	%f37, %f36, 0f3D4DD2F7, 0f3C99CA97;
	fma.rn.f32 	%f38, %f37, %f36, 0f3D3F90E8;
	fma.rn.f32 	%f39, %f38, %f36, 0f3D993CCF;
	fma.rn.f32 	%f40, %f39, %f36, 0f3E2AAC04;
	mul.f32 	%f41, %f36, %f40;
	fma.rn.f32 	%f42, %f41, %f35, %f35;
	mul.f32 	%f43, %f42, 0fC0000000;
	fma.rn.f32 	%f44, 0f3F6EE581, 0f3FD774EB, %f43;
	selp.f32 	%f45, %f44, %f42, %p3;
	setp.num.f32 	%p4, %f45, %f45;
	copysign.f32 	%f46, %f26, %f45;
	selp.f32 	%f47, %f46, %f45, %p4;
	mul.f32 	%f48, %f12, %f47;
	mul.f32 	%f49, %f48, 0f83E94379;
	setp.geu.f32 	%p5, %f100, %f49;
	setp.lt.s32 	%p6, %r8, 1;
	or.pred  	%p7, %p5, %p6;
	@%p7 bra 	$L__BB0_8;
	mov.f32 	%f51, 0fE0DCBE5A;
	sub.f32 	%f1, %f51, %f14;
	mul.f32 	%f52, %f17, 0f7B84CFE8;
	div.rn.f32 	%f53, %f16, %f52;
	mul.f32 	%f54, %f15, %f53;
	abs.f32 	%f55, %f54;
	mov.f32 	%f56, 0f3FB8AA3B;
	mul.rn.f32 	%f57, %f55, %f56;
	cvt.rzi.f32.f32 	%f58, %f57;
	abs.f32 	%f59, %f58;
	setp.gt.f32 	%p8, %f59, 0f42FC0000;
	mov.f32 	%f60, 0f42FC0000;
	copysign.f32 	%f61, %f58, %f60;
	selp.f32 	%f62, %f61, %f58, %p8;
	fma.rn.f32 	%f63, %f62, 0fBF317218, %f55;
	fma.rn.f32 	%f64, %f62, 0f3102E308, %f63;
	mul.f32 	%f65, %f64, 0f3FB8AA3B;
	add.f32 	%f66, %f62, 0f4B40007D;
	mov.b32 	%r9, %f66;
	shl.b32 	%r10, %r9, 23;
	mov.b32 	%f67, %r10;
	ex2.approx.ftz.f32 	%f68, %f65;
	mul.f32 	%f69, %f68, %f67;
	mov.f32 	%f70, 0fBE000000;
	div.approx.ftz.f32 	%f71, %f70, %f69;
	fma.rn.f32 	%f72, %f69, 0f40000000, %f71;
	mul.f32 	%f73, %f54, %f54;
	fma.rn.f32 	%f74, %f73, 0f363D0ADA, 0f394FFF49;
	fma.rn.f32 	%f75, %f74, %f73, 0f3C08889A;
	fma.rn.f32 	%f76, %f75, %f73, 0f3E2AAAAB;
	mul.f32 	%f77, %f73, %f76;
	fma.rn.f32 	%f78, %f77, %f54, %f54;
	setp.ge.f32 	%p9, %f55, 0f3F800000;
	copysign.f32 	%f79, %f54, %f72;
	selp.f32 	%f2, %f79, %f78, %p9;
	div.rn.f32 	%f80, %f19, %f20;
	sub.f32 	%f81, %f18, %f80;
	mov.f32 	%f82, 0f79B2047F;
	div.rn.f32 	%f3, %f82, %f81;
	and.b32  	%r1, %r8, 3;
	setp.lt.u32 	%p10, %r8, 4;
	@%p10 bra 	$L__BB0_5;
	and.b32  	%r11, %r8, 2147483644;
	neg.s32 	%r14, %r11;
$L__BB0_4:
	add.f32 	%f83, %f1, %f100;
	setp.eq.f32 	%p11, %f83, %f2;
	sub.f32 	%f84, %f83, %f3;
	selp.f32 	%f85, %f84, %f83, %p11;
	add.f32 	%f86, %f1, %f85;
	setp.eq.f32 	%p12, %f86, %f2;
	sub.f32 	%f87, %f86, %f3;
	selp.f32 	%f88, %f87, %f86, %p12;
	add.f32 	%f89, %f1, %f88;
	setp.eq.f32 	%p13, %f89, %f2;
	sub.f32 	%f90, %f89, %f3;
	selp.f32 	%f91, %f90, %f89, %p13;
	add.f32 	%f92, %f1, %f91;
	setp.eq.f32 	%p14, %f92, %f2;
	sub.f32 	%f93, %f92, %f3;
	selp.f32 	%f100, %f93, %f92, %p14;
	add.s32 	%r14, %r14, 4;
	setp.ne.s32 	%p15, %r14, 0;
	@%p15 bra 	$L__BB0_4;
$L__BB0_5:
	setp.eq.s32 	%p16, %r1, 0;
	@%p16 bra 	$L__BB0_8;
	neg.s32 	%r15, %r1;
$L__BB0_7:
	.pragma "nounroll";
	add.f32 	%f94, %f1, %f100;
	setp.eq.f32 	%p17, %f94, %f2;
	sub.f32 	%f95, %f94, %f3;
	selp.f32 	%f100, %f95, %f94, %p17;
	add.s32 	%r15, %r15, 1;
	setp.ne.s32 	%p18, %r15, 0;
	@%p18 bra 	$L__BB0_7;
$L__BB0_8:
	add.u64 	%rd1, %SP, 0;
	add.u64 	%rd2, %SPL, 0;
	cvt.f64.f32 	%fd1, %f100;
	st.local.f64 	[%rd2], %fd1;
	mov.u64 	%rd3, $str;
	cvta.global.u64 	%rd4, %rd3;
	{ // callseq 0, 0
	.param .b64 param0;
	st.param.b64 	[param0], %rd4;
	.param .b64 param1;
	st.param.b64 	[param1], %rd1;
	.param .b32 retval0;
	call.uni (retval0), 
	vprintf, 
	(
	param0, 
	param1
	);
	ld.param.b32 	%r12, [retval0];
	} // callseq 0
	ret;

}


// ===== COMPILED SASS (sm_100) =====

	.target	sm_100

	.elftype	@"ET_EXEC"


//--------------------- .note.nv.tkinfo           --------------------------
	.section	.note.nv.tkinfo,"",@"SHT_NOTE"
	.sectionflags	@"SHF_NOTE_NV_TKINFO"
	.tkinfo
        /*0018*/ 	.word	0x00000002
        /*0030*/ 	.string	""
        /*0030*/ 	.string	"ptxas"
        /*0030*/ 	.string	"Cuda compilation tools, release 13.0, V13.0.88"
        /*0030*/ 	.string	"Build cuda_13.0.r13.0/compiler.36424714_0"
        /*0030*/ 	.string	"-arch sm_100 -m 64 "



//--------------------- .note.nv.cuinfo           --------------------------
	.section	.note.nv.cuinfo,"",@"SHT_NOTE"
	.sectionflags	@"SHF_NOTE_NV_CUINFO"
        /*0018*/ 	.short	0x0002
        /*001a*/ 	.short	0x0064
        /*001c*/ 	.short	0x0082
	.zero		2


//--------------------- .nv.info                  --------------------------
	.section	.nv.info,"",@"SHT_CUDA_INFO"
	.align	4


	//----- nvinfo : EIATTR_REGCOUNT
	.align		4
        /*0000*/ 	.byte	0x04, 0x2f
        /*0002*/ 	.short	(.L_2 - .L_1)
	.align		4
.L_1:
        /*0004*/ 	.word	index@(_Z7computefifffffffffff)
        /*0008*/ 	.word	0x00000018


	//----- nvinfo : EIATTR_FRAME_SIZE
	.align		4
.L_2:
        /*000c*/ 	.byte	0x04, 0x11
        /*000e*/ 	.short	(.L_4 - .L_3)
	.align		4
.L_3:
        /*0010*/ 	.word	index@($__internal_0_$__cuda_sm3x_div_rn_noftz_f32_slowpath)
        /*0014*/ 	.word	0x00000008


	//----- nvinfo : EIATTR_FRAME_SIZE
	.align		4
.L_4:
        /*0018*/ 	.byte	0x04, 0x11
        /*001a*/ 	.short	(.L_6 - .L_5)
	.align		4
.L_5:
        /*001c*/ 	.word	index@(_Z7computefifffffffffff)
        /*0020*/ 	.word	0x00000008


	//----- nvinfo : EIATTR_MIN_STACK_SIZE
	.align		4
.L_6:
        /*0024*/ 	.byte	0x04, 0x12
        /*0026*/ 	.short	(.L_8 - .L_7)
	.align		4
.L_7:
        /*0028*/ 	.word	index@(_Z7computefifffffffffff)
        /*002c*/ 	.word	0x00000008
.L_8:


//--------------------- .nv.compat                --------------------------
	.section	.nv.compat,"",@"SHT_CUDA_COMPAT_INFO"
	.align	4
        /*0000*/ 	.byte	0x02, 0x09, 0x00, 0x00, 0x02, 0x02, 0x01, 0x00, 0x02, 0x05, 0x05, 0x00, 0x03, 0x07, 0x01, 0x01
        /*0010*/ 	.byte	0x02, 0x03, 0x00, 0x00, 0x02, 0x06, 0x01, 0x00, 0x04, 0x0b, 0x08, 0x00, 0x01, 0x00, 0x00, 0x00
        /*0020*/ 	.byte	0x00, 0x00, 0x00, 0x00


//--------------------- .nv.info._Z7computefifffffffffff --------------------------
	.section	.nv.info._Z7computefifffffffffff,"",@"SHT_CUDA_INFO"
	.sectionflags	@""
	.align	4


	//----- nvinfo : EIATTR_CUDA_API_VERSION
	.align		4
        /*0000*/ 	.byte	0x04, 0x37
        /*0002*/ 	.short	(.L_10 - .L_9)
.L_9:
        /*0004*/ 	.word	0x00000082


	//----- nvinfo : EIATTR_KPARAM_INFO
	.align		4
.L_10:
        /*0008*/ 	.byte	0x04, 0x17
        /*000a*/ 	.short	(.L_12 - .L_11)
.L_11:
        /*000c*/ 	.word	0x00000000
        /*0010*/ 	.short	0x000c
        /*0012*/ 	.short	0x0030
        /*0014*/ 	.byte	0x00, 0xf0, 0x11, 0x00


	//----- nvinfo : EIATTR_KPARAM_INFO
	.align		4
.L_12:
        /*0018*/ 	.byte	0x04, 0x17
        /*001a*/ 	.short	(.L_14 - .L_13)
.L_13:
        /*001c*/ 	.word	0x00000000
        /*0020*/ 	.short	0x000b
        /*0022*/ 	.short	0x002c
        /*0024*/ 	.byte	0x00, 0xf0, 0x11, 0x00


	//----- nvinfo : EIATTR_KPARAM_INFO
	.align		4
.L_14:
        /*0028*/ 	.byte	0x04, 0x17
        /*002a*/ 	.short	(.L_16 - .L_15)
.L_15:
        /*002c*/ 	.word	0x00000000
        /*0030*/ 	.short	0x000a
        /*0032*/ 	.short	0x0028
        /*0034*/ 	.byte	0x00, 0xf0, 0x11, 0x00


	//----- nvinfo : EIATTR_KPARAM_INFO
	.align		4
.L_16:
        /*0038*/ 	.byte	0x04, 0x17
        /*003a*/ 	.short	(.L_18 - .L_17)
.L_17:
        /*003c*/ 	.word	0x00000000
        /*0040*/ 	.short	0x0009
        /*0042*/ 	.short	0x0024
        /*0044*/ 	.byte	0x00, 0xf0, 0x11, 0x00


	//----- nvinfo : EIATTR_KPARAM_INFO
	.align		4
.L_18:
        /*0048*/ 	.byte	0x04, 0x17
        /*004a*/ 	.short	(.L_20 - .L_19)
.L_19:
        /*004c*/ 	.word	0x00000000
        /*0050*/ 	.short	0x0008
        /*0052*/ 	.short	0x0020
        /*0054*/ 	.byte	0x00, 0xf0, 0x11, 0x00


	//----- nvinfo : EIATTR_KPARAM_INFO
	.align		4
.L_20:
        /*0058*/ 	.byte	0x04, 0x17
        /*005a*/ 	.short	(.L_22 - .L_21)
.L_21:
        /*005c*/ 	.word	0x00000000
        /*0060*/ 	.short	0x0007
        /*0062*/ 	.short	0x001c
        /*0064*/ 	.byte	0x00, 0xf0, 0x11, 0x00


	//----- nvinfo : EIATTR_KPARAM_INFO
	.align		4
.L_22:
        /*0068*/ 	.byte	0x04, 0x17
        /*006a*/ 	.short	(.L_24 - .L_23)
.L_23:
        /*006c*/ 	.word	0x00000000
        /*0070*/ 	.short	0x0006
        /*0072*/ 	.short	0x0018
        /*0074*/ 	.byte	0x00, 0xf0, 0x11, 0x00


	//----- nvinfo : EIATTR_KPARAM_INFO
	.align		4
.L_24:
        /*0078*/ 	.byte	0x04, 0x17
        /*007a*/ 	.short	(.L_26 - .L_25)
.L_25:
        /*007c*/ 	.word	0x00000000
        /*0080*/ 	.short	0x0005
        /*0082*/ 	.short	0x0014
        /*0084*/ 	.byte	0x00, 0xf0, 0x11, 0x00


	//----- nvinfo : EIATTR_KPARAM_INFO
	.align		4
.L_26:
        /*0088*/ 	.byte	0x04, 0x17
        /*008a*/ 	.short	(.L_28 - .L_27)
.L_27:
        /*008c*/ 	.word	0x00000000
        /*0090*/ 	.short	0x0004
        /*0092*/ 	.short	0x0010
        /*0094*/ 	.byte	0x00, 0xf0, 0x11, 0x00


	//----- nvinfo : EIATTR_KPARAM_INFO
	.align		4
.L_28:
        /*0098*/ 	.byte	0x04, 0x17
        /*009a*/ 	.short	(.L_30 - .L_29)
.L_29:
        /*009c*/ 	.word	0x00000000
        /*00a0*/ 	.short	0x0003
        /*00a2*/ 	.short	0x000c
        /*00a4*/ 	.byte	0x00, 0xf0, 0x11, 0x00


	//----- nvinfo : EIATTR_KPARAM_INFO
	.align		4
.L_30:
        /*00a8*/ 	.byte	0x04, 0x17
        /*00aa*/ 	.short	(.L_32 - .L_31)
.L_31:
        /*00ac*/ 	.word	0x00000000
        /*00b0*/ 	.short	0x0002
        /*00b2*/ 	.short	0x0008
        /*00b4*/ 	.byte	0x00, 0xf0, 0x11, 0x00


	//----- nvinfo : EIATTR_KPARAM_INFO
	.align		4
.L_32:
        /*00b8*/ 	.byte	0x04, 0x17
        /*00ba*/ 	.short	(.L_34 - .L_33)
.L_33:
        /*00bc*/ 	.word	0x00000000
        /*00c0*/ 	.short	0x0001
        /*00c2*/ 	.short	0x0004
        /*00c4*/ 	.byte	0x00, 0xf0, 0x11, 0x00


	//----- nvinfo : EIATTR_KPARAM_INFO
	.align		4
.L_34:
        /*00c8*/ 	.byte	0x04, 0x17
        /*00ca*/ 	.short	(.L_36 - .L_35)
.L_35:
        /*00cc*/ 	.word	0x00000000
        /*00d0*/ 	.short	0x0000
        /*00d2*/ 	.short	0x0000
        /*00d4*/ 	.byte	0x00, 0xf0, 0x11, 0x00


	//----- nvinfo : EIATTR_SPARSE_MMA_MASK
	.align		4
.L_36:
        /*00d8*/ 	.byte	0x03, 0x50
        /*00da*/ 	.short	0x0000


	//----- nvinfo : EIATTR_MAXREG_COUNT
	.align		4
        /*00dc*/ 	.byte	0x03, 0x1b
        /*00de*/ 	.short	0x00ff


	//----- nvinfo : EIATTR_EXTERNS
	.align		4
        /*00e0*/ 	.byte	0x04, 0x0f
        /*00e2*/ 	.short	(.L_38 - .L_37)


	//   ....[0]....
	.align		4
.L_37:
        /*00e4*/ 	.word	index@(vprintf)


	//----- nvinfo : EIATTR_MERCURY_ISA_VERSION
	.align		4
.L_38:
        /*00e8*/ 	.byte	0x03, 0x5f
        /*00ea*/ 	.short	0x0101


	//----- nvinfo : EIATTR_VRC_CTA_INIT_COUNT
	.align		4
        /*00ec*/ 	.byte	0x02, 0x4a
	.zero		1
	.zero		1


	//----- nvinfo : EIATTR_SYSCALL_OFFSETS
	.align		4
        /*00f0*/ 	.byte	0x04, 0x46
        /*00f2*/ 	.short	(.L_40 - .L_39)


	//   ....[0]....
.L_39:
        /*00f4*/ 	.word	0x00001140


	//----- nvinfo : EIATTR_EXIT_INSTR_OFFSETS
	.align		4
.L_40:
        /*00f8*/ 	.byte	0x04, 0x1c
        /*00fa*/ 	.short	(.L_42 - .L_41)


	//   ....[0]....
.L_41:
        /*00fc*/ 	.word	0x00001150


	//----- nvinfo : EIATTR_CRS_STACK_SIZE
	.align		4
.L_42:
        /*0100*/ 	.byte	0x04, 0x1e
        /*0102*/ 	.short	(.L_44 - .L_43)
.L_43:
        /*0104*/ 	.word	0x00000000


	//----- nvinfo : EIATTR_CBANK_PARAM_SIZE
	.align		4
.L_44:
        /*0108*/ 	.byte	0x03, 0x19
        /*010a*/ 	.short	0x0034


	//----- nvinfo : EIATTR_PARAM_CBANK
	.align		4
        /*010c*/ 	.byte	0x04, 0x0a
        /*010e*/ 	.short	(.L_46 - .L_45)
	.align		4
.L_45:
        /*0110*/ 	.word	index@(.nv.constant0._Z7computefifffffffffff)
        /*0114*/ 	.short	0x0380
        /*0116*/ 	.short	0x0034


	//----- nvinfo : EIATTR_SW_WAR
	.align		4
.L_46:
        /*0118*/ 	.byte	0x04, 0x36
        /*011a*/ 	.short	(.L_48 - .L_47)
.L_47:
        /*011c*/ 	.word	0x00000008
.L_48:


//--------------------- .nv.callgraph             --------------------------
	.section	.nv.callgraph,"",@"SHT_CUDA_CALLGRAPH"
	.align	4
	.sectionentsize	8
	.align		4
        /*0000*/ 	.word	0x00000000
	.align		4
        /*0004*/ 	.word	0xffffffff
	.align		4
        /*0008*/ 	.word	index@(_Z7computefifffffffffff)
	.align		4
        /*000c*/ 	.word	index@(vprintf)
	.align		4
        /*0010*/ 	.word	0x00000000
	.align		4
        /*0014*/ 	.word	0xfffffffe
	.align		4
        /*0018*/ 	.word	0x00000000
	.align		4
        /*001c*/ 	.word	0xfffffffd
	.align		4
        /*0020*/ 	.word	0x00000000
	.align		4
        /*0024*/ 	.word	0xfffffffc


//--------------------- .nv.constant4             --------------------------
	.section	.nv.constant4,"a",@progbits
	.align	8
	.align		8
.nv.constant4:
        /*0000*/ 	.dword	vprintf
	.align		8
        /*0008*/ 	.dword	$str


//--------------------- .text._Z7computefifffffffffff --------------------------
	.section	.text._Z7computefifffffffffff,"ax",@progbits
	.align	128
        .global         _Z7computefifffffffffff
        .type           _Z7computefifffffffffff,@function
        .size           _Z7computefifffffffffff,(.L_x_22 - _Z7computefifffffffffff)
        .other          _Z7computefifffffffffff,@"STO_CUDA_ENTRY STV_DEFAULT"
_Z7computefifffffffffff:
.text._Z7computefifffffffffff:
[----:B------:R-:W0:Y:S08]  /*0000*/  LDC R1, c[0x0][0x37c] ;  /* 0x0000df00ff017b82 */ /* 0x000e300000000800 */
[----:B------:R-:W1:Y:S01]  /*0010*/  LDC.64 R4, c[0x0][0x388] ;  /* 0x0000e200ff047b82 */ /* 0x000e620000000a00 */
[----:B------:R-:W2:Y:S01]  /*0020*/  LDCU UR4, c[0x0][0x2f8] ;  /* 0x00005f00ff0477ac */ /* 0x000ea20008000800 */
[----:B0-----:R-:W-:Y:S01]  /*0030*/  IADD3 R1, PT, PT, R1, -0x8, RZ ;  /* 0xfffffff801017810 */ /* 0x001fe20007ffe0ff */
[----:B------:R-:W0:Y:S01]  /*0040*/  LDCU UR6, c[0x0][0x380] ;  /* 0x00007000ff0677ac */ /* 0x000e220008000800 */
[----:B------:R-:W3:Y:S02]  /*0050*/  LDCU UR5, c[0x0][0x2fc] ;  /* 0x00005f80ff0577ac */ /* 0x000ee40008000800 */
[----:B--2---:R-:W-:Y:S01]  /*0060*/  IADD3 R6, P1, PT, R1, UR4, RZ ;  /* 0x0000000401067c10 */ /* 0x004fe2000ff3e0ff */
[----:B-1----:R-:W1:Y:S03]  /*0070*/  MUFU.RCP R0, R5 ;  /* 0x0000000500007308 */ /* 0x002e660000001000 */
[----:B---3--:R-:W-:-:S05]  /*0080*/  IADD3.X R7, PT, PT, RZ, UR5, RZ, P1, !PT ;  /* 0x00000005ff077c10 */ /* 0x008fca0008ffe4ff */
[----:B------:R-:W2:Y:S01]  /*0090*/  FCHK P0, R4, R5 ;  /* 0x0000000504007302 */ /* 0x000ea20000000000 */
[----:B-1----:R-:W-:-:S04]  /*00a0*/  FFMA R3, R0, -R5, 1 ;  /* 0x3f80000000037423 */ /* 0x002fc80000000805 */
[----:B------:R-:W-:-:S04]  /*00b0*/  FFMA R3, R0, R3, R0 ;  /* 0x0000000300037223 */ /* 0x000fc80000000000 */
[----:B------:R-:W-:-:S04]  /*00c0*/  FFMA R0, R3, R4, RZ ;  /* 0x0000000403007223 */ /* 0x000fc800000000ff */
[----:B------:R-:W-:-:S04]  /*00d0*/  FFMA R2, R0, -R5, R4 ;  /* 0x8000000500027223 */ /* 0x000fc80000000004 */
[----:B------:R-:W-:Y:S01]  /*00e0*/  FFMA R3, R3, R2, R0 ;  /* 0x0000000203037223 */ /* 0x000fe20000000000 */
[----:B0-----:R-:W-:Y:S01]  /*00f0*/  MOV R0, UR6 ;  /* 0x0000000600007c02 */ /* 0x001fe20008000f00 */
[----:B--2---:R-:W-:Y:S06]  /*0100*/  @!P0 BRA `(.L_x_0) ;  /* 0x0000000000148947 */ /* 0x004fec0003800000 */
[----:B------:R-:W0:Y:S01]  /*0110*/  LDC R2, c[0x0][0x388] ;  /* 0x0000e200ff027b82 */ /* 0x000e220000000800 */
[----:B------:R-:W-:-:S07]  /*0120*/  MOV R4, 0x150 ;  /* 0x0000015000047802 */ /* 0x000fce0000000f00 */
[----:B------:R-:W1:Y:S02]  /*0130*/  LDC R3, c[0x0][0x38c] ;  /* 0x0000e300ff037b82 */ /* 0x000e640000000800 */
[----:B01----:R-:W-:Y:S05]  /*0140*/  CALL.REL.NOINC `($__internal_0_$__cuda_sm3x_div_rn_noftz_f32_slowpath) ;  /* 0x0000001000047944 */ /* 0x003fea0003c00000 */
[----:B------:R-:W-:-:S07]  /*0150*/  MOV R3, R8 ;  /* 0x0000000800037202 */ /* 0x000fce0000000f00 */
.L_x_0:
[----:B------:R-:W0:Y:S01]  /*0160*/  MUFU.RCP R2, R3 ;  /* 0x0000000300027308 */ /* 0x000e220000001000 */
[----:B------:R-:W-:Y:S02]  /*0170*/  UMOV UR4, 0x3fd3441 ;  /* 0x03fd344100047882 */ /* 0x000fe40000000000 */
[----:B------:R-:W-:-:S05]  /*0180*/  MOV R8, UR4 ;  /* 0x0000000400087c02 */ /* 0x000fca0008000f00 */
[----:B------:R-:W1:Y:S01]  /*0190*/  FCHK P0, R8, R3 ;  /* 0x0000000308007302 */ /* 0x000e620000000000 */
[----:B0-----:R-:W-:-:S04]  /*01a0*/  FFMA R5, R2, -R3, 1 ;  /* 0x3f80000002057423 */ /* 0x001fc80000000803 */
[----:B------:R-:W-:-:S04]  /*01b0*/  FFMA R2, R2, R5, R2 ;  /* 0x0000000502027223 */ /* 0x000fc80000000002 */
[----:B------:R-:W-:-:S04]  /*01c0*/  FFMA R4, R2, 1.4882000446418591746e-36, RZ ;  /* 0x03fd344102047823 */ /* 0x000fc800000000ff */
[----:B------:R-:W-:-:S04]  /*01d0*/  FFMA R5, R4, -R3, 1.4882000446418591746e-36 ;  /* 0x03fd344104057423 */ /* 0x000fc80000000803 */
[----:B------:R-:W-:Y:S01]  /*01e0*/  FFMA R2, R2, R5, R4 ;  /* 0x0000000502027223 */ /* 0x000fe20000000004 */
[----:B-1----:R-:W-:Y:S06]  /*01f0*/  @!P0 BRA `(.L_x_1) ;  /* 0x0000000000108947 */ /* 0x002fec0003800000 */
[----:B------:R-:W-:Y:S01]  /*0200*/  HFMA2 R2, -RZ, RZ, 6.0856342315673828125e-05, 0.265869140625 ;  /* 0x03fd3441ff027431 */ /* 0x000fe200000001ff */
[----:B------:R-:W-:-:S07]  /*0210*/  MOV R4, 0x230 ;  /* 0x0000023000047802 */ /* 0x000fce0000000f00 */
[----:B------:R-:W-:Y:S05]  /*0220*/  CALL.REL.NOINC `($__internal_0_$__cuda_sm3x_div_rn_noftz_f32_slowpath) ;  /* 0x0000000c00cc7944 */ /* 0x000fea0003c00000 */
[----:B------:R-:W-:-:S07]  /*0230*/  MOV R2, R8 ;  /* 0x0000000800027202 */ /* 0x000fce0000000f00 */
.L_x_1:
[----:B------:R-:W0:Y:S02]  /*0240*/  LDCU UR4, c[0x0][0x380] ;  /* 0x00007000ff0477ac */ /* 0x000e240008000800 */
[----:B0-----:R-:W-:-:S13]  /*0250*/  FSETP.GT.AND P0, PT, R2, UR4, PT ;  /* 0x0000000402007c0b */ /* 0x001fda000bf04000 */
[----:B------:R-:W-:Y:S05]  /*0260*/  @!P0 BRA `(.L_x_2) ;  /* 0x0000000c00948947 */ /* 0x000fea0003800000 */
[----:B------:R-:W0:Y:S01]  /*0270*/  LDC.64 R2, c[0x0][0x390] ;  /* 0x0000e400ff027b82 */ /* 0x000e220000000a00 */
[----:B------:R-:W-:Y:S01]  /*0280*/  HFMA2 R4, -RZ, RZ, 1.75, 0 ;  /* 0x3f000000ff047431 */ /* 0x000fe200000001ff */
[----:B------:R-:W-:-:S06]  /*0290*/  MOV R10, 0x3d4dd2f7 ;  /* 0x3d4dd2f7000a7802 */ /* 0x000fcc0000000f00 */
[----:B------:R-:W1:Y:S01]  /*02a0*/  LDC R9, c[0x0][0x384] ;  /* 0x0000e100ff097b82 */ /* 0x000e620000000800 */
[----:B0-----:R-:W-:-:S04]  /*02b0*/  FADD R3, R3, -INF ;  /* 0xff80000003037421 */ /* 0x001fc80000000000 */
[C---:B------:R-:W-:Y:S01]  /*02c0*/  FFMA R4, |R3|.reuse, -R4, 0.5 ;  /* 0x3f00000003047423 */ /* 0x040fe20000000a04 */
[C---:B------:R-:W-:Y:S02]  /*02d0*/  FSETP.NEU.AND P1, PT, |R3|.reuse, 1, PT ;  /* 0x3f8000000300780b */ /* 0x040fe40003f2d200 */
[----:B------:R-:W-:Y:S01]  /*02e0*/  FSETP.GT.AND P0, PT, |R3|, 0.56000000238418579102, PT ;  /* 0x3f0f5c290300780b */ /* 0x000fe20003f04200 */
[----:B------:R-:W0:Y:S02]  /*02f0*/  MUFU.RSQ R5, R4 ;  /* 0x0000000400057308 */ /* 0x000e240000001400 */
[----:B0-----:R-:W-:Y:S01]  /*0300*/  FMUL R8, R4, R5 ;  /* 0x0000000504087220 */ /* 0x001fe20000400000 */
[----:B------:R-:W-:-:S04]  /*0310*/  FMUL R5, R5, -0.5 ;  /* 0xbf00000005057820 */ /* 0x000fc80000400000 */
[----:B------:R-:W-:-:S04]  /*0320*/  FFMA R5, R8, R5, 0.5 ;  /* 0x3f00000008057423 */ /* 0x000fc80000000005 */
[----:B------:R-:W-:-:S05]  /*0330*/  FFMA R5, R8, R5, R8 ;  /* 0x0000000508057223 */ /* 0x000fca0000000008 */
[----:B------:R-:W-:-:S04]  /*0340*/  FSEL R8, R5, RZ, P1 ;  /* 0x000000ff05087208 */ /* 0x000fc80000800000 */
[----:B------:R-:W-:-:S05]  /*0350*/  FSEL R8, R8, |R3|, P0 ;  /* 0x4000000308087208 */ /* 0x000fca0000000000 */
[----:B------:R-:W-:-:S04]  /*0360*/  FMUL R5, R8, R8 ;  /* 0x0000000808057220 */ /* 0x000fc80000400000 */
[----:B------:R-:W-:-:S04]  /*0370*/  FFMA R4, R5, R10, 0.018773360177874565125 ;  /* 0x3c99ca9705047423 */ /* 0x000fc8000000000a */
[----:B------:R-:W-:-:S04]  /*0380*/  FFMA R4, R5, R4, 0.046769052743911743164 ;  /* 0x3d3f90e805047423 */ /* 0x000fc80000000004 */
[----:B------:R-:W-:-:S04]  /*0390*/  FFMA R4, R5, R4, 0.074823014438152313232 ;  /* 0x3d993ccf05047423 */ /* 0x000fc80000000004 */
[----:B------:R-:W-:-:S04]  /*03a0*/  FFMA R4, R5, R4, 0.16667181253433227539 ;  /* 0x3e2aac0405047423 */ /* 0x000fc80000000004 */
[----:B------:R-:W-:-:S04]  /*03b0*/  FMUL R5, R5, R4 ;  /* 0x0000000405057220 */ /* 0x000fc80000400000 */
[----:B------:R-:W-:Y:S01]  /*03c0*/  FFMA R8, R8, R5, R8 ;  /* 0x0000000508087223 */ /* 0x000fe20000000008 */
[----:B------:R-:W-:-:S03]  /*03d0*/  IMAD.MOV.U32 R5, RZ, RZ, 0x3fd774eb ;  /* 0x3fd774ebff057424 */ /* 0x000fc600078e00ff */
[----:B------:R-:W-:-:S04]  /*03e0*/  FMUL R4, R8, -2 ;  /* 0xc000000008047820 */ /* 0x000fc80000400000 */
[----:B------:R-:W-:-:S05]  /*03f0*/  @P0 FFMA R8, R5, 0.93318945169448852539, R4 ;  /* 0x3f6ee58105080823 */ /* 0x000fca0000000004 */
[C---:B------:R-:W-:Y:S02]  /*0400*/  FSETP.NAN.AND P0, PT, R8.reuse, R8, PT ;  /* 0x000000080800720b */ /* 0x040fe40003f08000 */
[----:B------:R-:W-:-:S04]  /*0410*/  LOP3.LUT R3, R8, 0x80000000, R3, 0xb8, !PT ;  /* 0x8000000008037812 */ /* 0x000fc800078eb803 */
[----:B------:R-:W-:Y:S02]  /*0420*/  FSEL R3, R3, R8, !P0 ;  /* 0x0000000803037208 */ /* 0x000fe40004000000 */
[----:B-1----:R-:W-:-:S03]  /*0430*/  ISETP.GE.AND P0, PT, R9, 0x1, PT ;  /* 0x000000010900780c */ /* 0x002fc60003f06270 */
[----:B------:R-:W-:-:S04]  /*0440*/  FMUL R2, R3, R2 ;  /* 0x0000000203027220 */ /* 0x000fc80000400000 */
[----:B------:R-:W-:-:S05]  /*0450*/  FMUL R2, R2, -1.371000014923919031e-36 ;  /* 0x83e9437902027820 */ /* 0x000fca0000400000 */
[----:B------:R-:W-:-:S13]  /*0460*/  FSETP.LEU.OR P0, PT, R2, UR4, !P0 ;  /* 0x0000000402007c0b */ /* 0x000fda000c70b400 */
[----:B------:R-:W-:Y:S05]  /*0470*/  @P0 BRA `(.L_x_2) ;  /* 0x0000000c00100947 */ /* 0x000fea0003800000 */
[----:B------:R-:W0:Y:S02]  /*0480*/  LDC.64 R4, c[0x0][0x3a0] ;  /* 0x0000e800ff047b82 */ /* 0x000e240000000a00 */
[----:B0-----:R-:W-:-:S04]  /*0490*/  FMUL R5, R5, 1.37920005009651290414e+36 ;  /* 0x7b84cfe805057820 */ /* 0x001fc80000400000 */
[----:B------:R-:W0:Y:S08]  /*04a0*/  MUFU.RCP R2, R5 ;  /* 0x0000000500027308 */ /* 0x000e300000001000 */
[----:B------:R-:W1:Y:S01]  /*04b0*/  FCHK P0, R4, R5 ;  /* 0x0000000504007302 */ /* 0x000e620000000000 */
[----:B0-----:R-:W-:-:S04]  /*04c0*/  FFMA R3, -R5, R2, 1 ;  /* 0x3f80000005037423 */ /* 0x001fc80000000102 */
[----:B------:R-:W-:-:S04]  /*04d0*/  FFMA R3, R2, R3, R2 ;  /* 0x0000000302037223 */ /* 0x000fc80000000002 */
[----:B------:R-:W-:-:S04]  /*04e0*/  FFMA R2, R3, R4, RZ ;  /* 0x0000000403027223 */ /* 0x000fc800000000ff */
[----:B------:R-:W-:-:S04]  /*04f0*/  FFMA R9, -R5, R2, R4 ;  /* 0x0000000205097223 */ /* 0x000fc80000000104 */
[----:B------:R-:W-:Y:S01]  /*0500*/  FFMA R3, R3, R9, R2 ;  /* 0x0000000903037223 */ /* 0x000fe20000000002 */
[----:B-1----:R-:W-:Y:S06]  /*0510*/  @!P0 BRA `(.L_x_3) ;  /* 0x0000000000148947 */ /* 0x002fec0003800000 */
[----:B------:R-:W0:Y:S01]  /*0520*/  LDC R2, c[0x0][0x3a0] ;  /* 0x0000e800ff027b82 */ /* 0x000e220000000800 */
[----:B------:R-:W-:Y:S02]  /*0530*/  MOV R3, R5 ;  /* 0x0000000500037202 */ /* 0x000fe40000000f00 */
[----:B------:R-:W-:-:S07]  /*0540*/  MOV R4, 0x560 ;  /* 0x0000056000047802 */ /* 0x000fce0000000f00 */
[----:B0-----:R-:W-:Y:S05]  /*0550*/  CALL.REL.NOINC `($__internal_0_$__cuda_sm3x_div_rn_noftz_f32_slowpath) ;  /* 0x0000000c00007944 */ /* 0x001fea0003c00000 */
[----:B------:R-:W-:-:S07]  /*0560*/  MOV R3, R8 ;  /* 0x0000000800037202 */ /* 0x000fce0000000f00 */
.L_x_3:
[----:B------:R-:W0:Y:S01]  /*0570*/  LDCU UR4, c[0x0][0x39c] ;  /* 0x00007380ff0477ac */ /* 0x000e220008000800 */
[----:B------:R-:W-:Y:S01]  /*0580*/  HFMA2 R5, -RZ, RZ, 3.4921875, 0 ;  /* 0x42fc0000ff057431 */ /* 0x000fe200000001ff */
[----:B------:R-:W1:Y:S01]  /*0590*/  LDC R12, c[0x0][0x3b0] ;  /* 0x0000ec00ff0c7b82 */ /* 0x000e620000000800 */
[----:B------:R-:W-:Y:S01]  /*05a0*/  MOV R8, 0x363d0ada ;  /* 0x363d0ada00087802 */ /* 0x000fe20000000f00 */
[----:B0-----:R-:W-:Y:S01]  /*05b0*/  FMUL R3, R3, UR4 ;  /* 0x0000000403037c20 */ /* 0x001fe20008400000 */
[----:B------:R-:W0:Y:S03]  /*05c0*/  LDCU UR4, c[0x0][0x3ac] ;  /* 0x00007580ff0477ac */ /* 0x000e260008000800 */
[C---:B------:R-:W-:Y:S01]  /*05d0*/  FMUL R2, |R3|.reuse, 1.4426950216293334961 ;  /* 0x3fb8aa3b03027820 */ /* 0x040fe20000400200 */
[----:B------:R-:W-:-:S04]  /*05e0*/  FMUL R9, R3, R3 ;  /* 0x0000000303097220 */ /* 0x000fc80000400000 */
[----:B------:R-:W-:Y:S01]  /*05f0*/  FFMA R8, R9, R8, 0.00019836159481201320887 ;  /* 0x394fff4909087423 */ /* 0x000fe20000000008 */
[----:B------:R-:W2:Y:S01]  /*0600*/  FRND.TRUNC R2, R2 ;  /* 0x0000000200027307 */ /* 0x000ea2000020d000 */
[----:B0-----:R-:W-:-:S07]  /*0610*/  MOV R13, UR4 ;  /* 0x00000004000d7c02 */ /* 0x001fce0008000f00 */
[----:B-1----:R-:W-:Y:S01]  /*0620*/  FCHK P1, R13, R12 ;  /* 0x0000000c0d007302 */ /* 0x002fe20000020000 */
[----:B--2---:R-:W-:Y:S02]  /*0630*/  FSETP.GT.AND P0, PT, |R2|, 126, PT ;  /* 0x42fc00000200780b */ /* 0x004fe40003f04200 */
[----:B------:R-:W-:-:S04]  /*0640*/  LOP3.LUT R5, R5, 0x80000000, R2, 0xb8, !PT ;  /* 0x8000000005057812 */ /* 0x000fc800078eb802 */
[----:B------:R-:W-:Y:S02]  /*0650*/  FSEL R4, R5, R2, P0 ;  /* 0x0000000205047208 */ /* 0x000fe40000000000 */
[----:B------:R-:W0:Y:S01]  /*0660*/  MUFU.RCP R2, R12 ;  /* 0x0000000c00027308 */ /* 0x000e220000001000 */
[----:B------:R-:W-:Y:S02]  /*0670*/  FSETP.GE.AND P0, PT, |R3|, 1, PT ;  /* 0x3f8000000300780b */ /* 0x000fe40003f06200 */
[----:B------:R-:W-:-:S04]  /*0680*/  FFMA R5, R4, -0.69314718246459960938, |R3| ;  /* 0xbf31721804057823 */ /* 0x000fc80000000403 */
[C---:B------:R-:W-:Y:S01]  /*0690*/  FFMA R5, R4.reuse, 1.9046542121259335545e-09, R5 ;  /* 0x3102e30804057823 */ /* 0x040fe20000000005 */
[----:B------:R-:W-:-:S03]  /*06a0*/  FADD R4, R4, 12583037 ;  /* 0x4b40007d04047421 */ /* 0x000fc60000000000 */
[----:B------:R-:W-:Y:S02]  /*06b0*/  FMUL R5, R5, 1.4426950216293334961 ;  /* 0x3fb8aa3b05057820 */ /* 0x000fe40000400000 */
[----:B------:R-:W-:-:S04]  /*06c0*/  SHF.L.U32 R4, R4, 0x17, RZ ;  /* 0x0000001704047819 */ /* 0x000fc800000006ff */
[----:B------:R-:W1:Y:S01]  /*06d0*/  MUFU.EX2 R5, R5 ;  /* 0x0000000500057308 */ /* 0x000e620000000800 */
[----:B0-----:R-:W-:-:S04]  /*06e0*/  FFMA R11, R2, -R12, 1 ;  /* 0x3f800000020b7423 */ /* 0x001fc8000000080c */
[----:B------:R-:W-:-:S04]  /*06f0*/  FFMA R2, R2, R11, R2 ;  /* 0x0000000b02027223 */ /* 0x000fc80000000002 */
[----:B------:R-:W-:Y:S01]  /*0700*/  FFMA R11, R2, UR4, RZ ;  /* 0x00000004020b7c23 */ /* 0x000fe200080000ff */
[----:B-1----:R-:W-:-:S04]  /*0710*/  FMUL R4, R4, R5 ;  /* 0x0000000504047220 */ /* 0x002fc80000400000 */
[----:B------:R-:W0:Y:S02]  /*0720*/  MUFU.RCP R10, R4 ;  /* 0x00000004000a7308 */ /* 0x000e240000001000 */
[----:B0-----:R-:W-:Y:S01]  /*0730*/  FMUL.FTZ R5, R10, -0.125 ;  /* 0xbe0000000a057820 */ /* 0x001fe20000410000 */
[----:B------:R-:W-:-:S03]  /*0740*/  FFMA R10, R9, R8, 0.0083333496004343032837 ;  /* 0x3c08889a090a7423 */ /* 0x000fc60000000008 */
[----:B------:R-:W-:Y:S01]  /*0750*/  FFMA R8, R4, 2, R5 ;  /* 0x4000000004087823 */ /* 0x000fe20000000005 */
[----:B------:R-:W-:Y:S01]  /*0760*/  FFMA R10, R9, R10, 0.16666667163372039795 ;  /* 0x3e2aaaab090a7423 */ /* 0x000fe2000000000a */
[----:B------:R-:W-:-:S03]  /*0770*/  FFMA R4, R11, -R12, UR4 ;  /* 0x000000040b047e23 */ /* 0x000fc6000800080c */
[----:B------:R-:W-:Y:S01]  /*0780*/  FMUL R10, R9, R10 ;  /* 0x0000000a090a7220 */ /* 0x000fe20000400000 */
[----:B------:R-:W-:Y:S01]  /*0790*/  LOP3.LUT R5, R8, 0x80000000, R3, 0xb8, !PT ;  /* 0x8000000008057812 */ /* 0x000fe200078eb803 */
[----:B------:R-:W-:Y:S02]  /*07a0*/  FFMA R2, R2, R4, R11 ;  /* 0x0000000402027223 */ /* 0x000fe4000000000b */
[----:B------:R-:W-:Y:S01]  /*07b0*/  @!P0 FFMA R5, R3, R10, R3 ;  /* 0x0000000a03058223 */ /* 0x000fe20000000003 */
[----:B------:R-:W-:Y:S06]  /*07c0*/  @!P1 BRA `(.L_x_4) ;  /* 0x0000000000149947 */ /* 0x000fec0003800000 */
[----:B------:R-:W0:Y:S01]  /*07d0*/  LDC R2, c[0x0][0x3ac] ;  /* 0x0000eb00ff027b82 */ /* 0x000e220000000800 */
[----:B------:R-:W-:-:S07]  /*07e0*/  MOV R4, 0x810 ;  /* 0x0000081000047802 */ /* 0x000fce0000000f00 */
[----:B------:R-:W1:Y:S02]  /*07f0*/  LDC R3, c[0x0][0x3b0] ;  /* 0x0000ec00ff037b82 */ /* 0x000e640000000800 */
[----:B01----:R-:W-:Y:S05]  /*0800*/  CALL.REL.NOINC `($__internal_0_$__cuda_sm3x_div_rn_noftz_f32_slowpath) ;  /* 0x0000000800547944 */ /* 0x003fea0003c00000 */
[----:B------:R-:W-:-:S07]  /*0810*/  MOV R2, R8 ;  /* 0x0000000800027202 */ /* 0x000fce0000000f00 */
.L_x_4:
[----:B------:R-:W0:Y:S02]  /*0820*/  LDCU UR4, c[0x0][0x3a8] ;  /* 0x00007500ff0477ac */ /* 0x000e240008000800 */
[----:B0-----:R-:W-:Y:S01]  /*0830*/  FADD R8, -R2, UR4 ;  /* 0x0000000402087e21 */ /* 0x001fe20008000100 */
[----:B------:R-:W-:Y:S02]  /*0840*/  UMOV UR4, 0x79b2047f ;  /* 0x79b2047f00047882 */ /* 0x000fe40000000000 */
[----:B------:R-:W-:Y:S01]  /*0850*/  IMAD.U32 R9, RZ, RZ, UR4 ;  /* 0x00000004ff097e24 */ /* 0x000fe2000f8e00ff */
[----:B------:R-:W0:Y:S08]  /*0860*/  MUFU.RCP R2, R8 ;  /* 0x0000000800027308 */ /* 0x000e300000001000 */
[----:B------:R-:W1:Y:S01]  /*0870*/  FCHK P0, R9, R8 ;  /* 0x0000000809007302 */ /* 0x000e620000000000 */
[----:B0-----:R-:W-:-:S04]  /*0880*/  FFMA R3, -R8, R2, 1 ;  /* 0x3f80000008037423 */ /* 0x001fc80000000102 */
[----:B------:R-:W-:-:S04]  /*0890*/  FFMA R2, R2, R3, R2 ;  /* 0x0000000302027223 */ /* 0x000fc80000000002 */
[----:B------:R-:W-:-:S04]  /*08a0*/  FFMA R3, R2, 1.15540004054281654516e+35, RZ ;  /* 0x79b2047f02037823 */ /* 0x000fc800000000ff */
[----:B------:R-:W-:-:S04]  /*08b0*/  FFMA R4, -R8, R3, 1.15540004054281654516e+35 ;  /* 0x79b2047f08047423 */ /* 0x000fc80000000103 */
[----:B------:R-:W-:Y:S01]  /*08c0*/  FFMA R3, R2, R4, R3 ;  /* 0x0000000402037223 */ /* 0x000fe20000000003 */
[----:B-1----:R-:W-:Y:S06]  /*08d0*/  @!P0 BRA `(.L_x_5) ;  /* 0x0000000000148947 */ /* 0x002fec0003800000 */
[----:B------:R-:W-:Y:S01]  /*08e0*/  HFMA2 R2, -RZ, RZ, 46656, 6.8604946136474609375e-05 ;  /* 0x79b2047fff027431 */ /* 0x000fe200000001ff */
[----:B------:R-:W-:Y:S02]  /*08f0*/  MOV R3, R8 ;  /* 0x0000000800037202 */ /* 0x000fe40000000f00 */
[----:B------:R-:W-:-:S07]  /*0900*/  MOV R4, 0x920 ;  /* 0x0000092000047802 */ /* 0x000fce0000000f00 */
[----:B------:R-:W-:Y:S05]  /*0910*/  CALL.REL.NOINC `($__internal_0_$__cuda_sm3x_div_rn_noftz_f32_slowpath) ;  /* 0x0000000800107944 */ /* 0x000fea0003c00000 */
[----:B------:R-:W-:-:S07]  /*0920*/  MOV R3, R8 ;  /* 0x0000000800037202 */ /* 0x000fce0000000f00 */
.L_x_5:
[----:B------:R-:W0:Y:S01]  /*0930*/  LDCU UR5, c[0x0][0x384] ;  /* 0x00007080ff0577ac */ /* 0x000e220008000800 */
[----:B------:R-:W1:Y:S01]  /*0940*/  LDC R9, c[0x0][0x398] ;  /* 0x0000e600ff097b82 */ /* 0x000e620000000800 */
[----:B0-----:R-:W-:Y:S02]  /*0950*/  UISETP.GE.U32.AND UP0, UPT, UR5, 0x4, UPT ;  /* 0x000000040500788c */ /* 0x001fe4000bf06070 */
[----:B------:R-:W-:Y:S01]  /*0960*/  ULOP3.LUT UR4, UR5, 0x3, URZ, 0xc0, !UPT ;  /* 0x0000000305047892 */ /* 0x000fe2000f8ec0ff */
[----:B-1----:R-:W-:-:S06]  /*0970*/  FADD R9, -R9, -1.27249999119725363200e+20 ;  /* 0xe0dcbe5a09097421 */ /* 0x002fcc0000000100 */
[----:B------:R-:W-:Y:S05]  /*0980*/  BRA.U !UP0, `(.L_x_6) ;  /* 0x0000000508a87547 */ /* 0x000fea000b800000 */
[----:B------:R-:W-:-:S04]  /*0990*/  ULOP3.LUT UR5, UR5, 0x7ffffffc, URZ, 0xc0, !UPT ;  /* 0x7ffffffc05057892 */ /* 0x000fc8000f8ec0ff */
[----:B------:R-:W-:-:S04]  /*09a0*/  UIADD3 UR5, UPT, UPT, -UR5, URZ, URZ ;  /* 0x000000ff05057290 */ /* 0x000fc8000fffe1ff */
[----:B------:R-:W-:-:S09]  /*09b0*/  UISETP.GE.AND UP0, UPT, UR5, URZ, UPT ;  /* 0x000000ff0500728c */ /* 0x000fd2000bf06270 */
[----:B------:R-:W-:Y:S05]  /*09c0*/  BRA.U UP0, `(.L_x_7) ;  /* 0x00000005005c7547 */ /* 0x000fea000b800000 */
[----:B------:R-:W-:Y:S02]  /*09d0*/  UIADD3 UR6, UPT, UPT, -UR5, URZ, URZ ;  /* 0x000000ff05067290 */ /* 0x000fe4000fffe1ff */
[----:B------:R-:W-:Y:S02]  /*09e0*/  UPLOP3.LUT UP0, UPT, UPT, UPT, UPT, 0x80, 0x8 ;  /* 0x000000000008789c */ /* 0x000fe40003f0f070 */
[----:B------:R-:W-:-:S09]  /*09f0*/  UISETP.GT.AND UP1, UPT, UR6, 0xc, UPT ;  /* 0x0000000c0600788c */ /* 0x000fd2000bf24270 */
[----:B------:R-:W-:Y:S05]  /*0a00*/  BRA.U !UP1, `(.L_x_8) ;  /* 0x0000000109d07547 */ /* 0x000fea000b800000 */
[----:B------:R-:W-:-:S11]  /*0a10*/  UPLOP3.LUT UP0, UPT, UPT, UPT, UPT, 0x40, 0x4 ;  /* 0x000000000004789c */ /* 0x000fd60003f0e870 */
.L_x_9:
[----:B------:R-:W-:Y:S01]  /*0a20*/  FADD R0, R0, R9 ;  /* 0x0000000900007221 */ /* 0x000fe20000000000 */
[----:B------:R-:W-:-:S04]  /*0a30*/  UIADD3 UR5, UPT, UPT, UR5, 0x10, URZ ;  /* 0x0000001005057890 */ /* 0x000fc8000fffe0ff */
[----:B------:R-:W-:Y:S01]  /*0a40*/  FSETP.NEU.AND P0, PT, R0, R5, PT ;  /* 0x000000050000720b */ /* 0x000fe20003f0d000 */
[----:B------:R-:W-:-:S12]  /*0a50*/  UISETP.GE.AND UP1, UPT, UR5, -0xc, UPT ;  /* 0xfffffff40500788c */ /* 0x000fd8000bf26270 */
[----:B------:R-:W-:-:S04]  /*0a60*/  @!P0 FADD R0, R0, -R3 ;  /* 0x8000000300008221 */ /* 0x000fc80000000000 */
[----:B------:R-:W-:-:S05]  /*0a70*/  FADD R0, R0, R9 ;  /* 0x0000000900007221 */ /* 0x000fca0000000000 */
[----:B------:R-:W-:-:S13]  /*0a80*/  FSETP.NEU.AND P0, PT, R0, R5, PT ;  /* 0x000000050000720b */ /* 0x000fda0003f0d000 */
        /* <DEDUP_REMOVED lines=42> */
[----:B------:R-:W-:Y:S01]  /*0d30*/  @!P0 FADD R0, R0, -R3 ;  /* 0x8000000300008221 */ /* 0x000fe20000000000 */
[----:B------:R-:W-:Y:S06]  /*0d40*/  BRA.U !UP1, `(.L_x_9) ;  /* 0xfffffffd09347547 */ /* 0x000fec000b83ffff */
.L_x_8:
[----:B------:R-:W-:-:S04]  /*0d50*/  UIADD3 UR6, UPT, UPT, -UR5, URZ, URZ ;  /* 0x000000ff05067290 */ /* 0x000fc8000fffe1ff */
[----:B------:R-:W-:-:S09]  /*0d60*/  UISETP.GT.AND UP1, UPT, UR6, 0x4, UPT ;  /* 0x000000040600788c */ /* 0x000fd2000bf24270 */
[----:B------:R-:W-:Y:S05]  /*0d70*/  BRA.U !UP1, `(.L_x_10) ;  /* 0x0000000109687547 */ /* 0x000fea000b800000 */
[----:B------:R-:W-:Y:S01]  /*0d80*/  FADD R0, R0, R9 ;  /* 0x0000000900007221 */ /* 0x000fe20000000000 */
[----:B------:R-:W-:Y:S02]  /*0d90*/  UIADD3 UR5, UPT, UPT, UR5, 0x8, URZ ;  /* 0x0000000805057890 */ /* 0x000fe4000fffe0ff */
[----:B------:R-:W-:Y:S02]  /*0da0*/  UPLOP3.LUT UP0, UPT, UPT, UPT, UPT, 0x40, 0x4 ;  /* 0x000000000004789c */ /* 0x000fe40003f0e870 */
        /* <DEDUP_REMOVED lines=22> */
[----:B------:R-:W-:-:S07]  /*0f10*/  @!P0 FADD R0, R0, -R3 ;  /* 0x8000000300008221 */ /* 0x000fce0000000000 */
.L_x_10:
[----:B------:R-:W-:-:S09]  /*0f20*/  UISETP.NE.OR UP0, UPT, UR5, URZ, UP0 ;  /* 0x000000ff0500728c */ /* 0x000fd20008705670 */
[----:B------:R-:W-:Y:S05]  /*0f30*/  BRA.U !UP0, `(.L_x_6) ;  /* 0x00000001083c7547 */ /* 0x000fea000b800000 */
.L_x_7:
[----:B------:R-:W-:Y:S01]  /*0f40*/  FADD R0, R0, R9 ;  /* 0x0000000900007221 */ /* 0x000fe20000000000 */
[----:B------:R-:W-:-:S04]  /*0f50*/  UIADD3 UR5, UPT, UPT, UR5, 0x4, URZ ;  /* 0x0000000405057890 */ /* 0x000fc8000fffe0ff */
[----:B------:R-:W-:Y:S01]  /*0f60*/  FSETP.NEU.AND P0, PT, R0, R5, PT ;  /* 0x000000050000720b */ /* 0x000fe20003f0d000 */
[----:B------:R-:W-:-:S12]  /*0f70*/  UISETP.NE.AND UP0, UPT, UR5, URZ, UPT ;  /* 0x000000ff0500728c */ /* 0x000fd8000bf05270 */
        /* <DEDUP_REMOVED lines=10> */
[----:B------:R-:W-:Y:S06]  /*1020*/  BRA.U UP0, `(.L_x_7) ;  /* 0xfffffffd00c47547 */ /* 0x000fec000b83ffff */
.L_x_6:
[----:B------:R-:W-:-:S09]  /*1030*/  UISETP.NE.AND UP0, UPT, UR4, URZ, UPT ;  /* 0x000000ff0400728c */ /* 0x000fd2000bf05270 */
[----:B------:R-:W-:Y:S05]  /*1040*/  BRA.U !UP0, `(.L_x_2) ;  /* 0x00000001081c7547 */ /* 0x000fea000b800000 */
[----:B------:R-:W-:-:S12]  /*1050*/  UIADD3 UR4, UPT, UPT, -UR4, URZ, URZ ;  /* 0x000000ff04047290 */ /* 0x000fd8000fffe1ff */
.L_x_11:
[----:B------:R-:W-:Y:S01]  /*1060*/  FADD R0, R0, R9 ;  /* 0x0000000900007221 */ /* 0x000fe20000000000 */
[----:B------:R-:W-:-:S04]  /*1070*/  UIADD3 UR4, UPT, UPT, UR4, 0x1, URZ ;  /* 0x0000000104047890 */ /* 0x000fc8000fffe0ff */
[----:B------:R-:W-:Y:S01]  /*1080*/  FSETP.NEU.AND P0, PT, R0, R5, PT ;  /* 0x000000050000720b */ /* 0x000fe20003f0d000 */
[----:B------:R-:W-:-:S12]  /*1090*/  UISETP.NE.AND UP0, UPT, UR4, URZ, UPT ;  /* 0x000000ff0400728c */ /* 0x000fd8000bf05270 */
[----:B------:R-:W-:Y:S01]  /*10a0*/  @!P0 FADD R0, R0, -R3 ;  /* 0x8000000300008221 */ /* 0x000fe20000000000 */
[----:B------:R-:W-:Y:S06]  /*10b0*/  BRA.U UP0, `(.L_x_11) ;  /* 0xfffffffd00e87547 */ /* 0x000fec000b83ffff */
.L_x_2:
[----:B------:R-:W0:Y:S01]  /*10c0*/  F2F.F64.F32 R2, R0 ;  /* 0x0000000000027310 */ /* 0x000e220000201800 */
[----:B------:R-:W-:Y:S01]  /*10d0*/  MOV R8, 0x0 ;  /* 0x0000000000087802 */ /* 0x000fe20000000f00 */
[----:B------:R-:W1:Y:S05]  /*10e0*/  LDCU.64 UR4, c[0x4][0x8] ;  /* 0x01000100ff0477ac */ /* 0x000e6a0008000a00 */
[----:B------:R-:W2:Y:S01]  /*10f0*/  LDC.64 R8, c[0x4][R8] ;  /* 0x0100000008087b82 */ /* 0x000ea20000000a00 */
[----:B0-----:R0:W-:Y:S01]  /*1100*/  STL.64 [R1], R2 ;  /* 0x0000000201007387 */ /* 0x0011e20000100a00 */
[----:B-1----:R-:W-:Y:S02]  /*1110*/  MOV R4, UR4 ;  /* 0x0000000400047c02 */ /* 0x002fe40008000f00 */
[----:B------:R-:W-:-:S07]  /*1120*/  MOV R5, UR5 ;  /* 0x0000000500057c02 */ /* 0x000fce0008000f00 */
[----:B------:R-:W-:-:S07]  /*1130*/  LEPC R20, `(.L_x_12) ;  /* 0x000000001014794e */ /* 0x000fce0000000000 */
[----:B0-2---:R-:W-:Y:S05]  /*1140*/  CALL.ABS.NOINC R8 ;  /* 0x0000000008007343 */ /* 0x005fea0003c00000 */
.L_x_12:
[----:B------:R-:W-:Y:S05]  /*1150*/  EXIT ;  /* 0x000000000000794d */ /* 0x000fea0003800000 */
        .weak           $__internal_0_$__cuda_sm3x_div_rn_noftz_f32_slowpath
        .type           $__internal_0_$__cuda_sm3x_div_rn_noftz_f32_slowpath,@function
        .size           $__internal_0_$__cuda_sm3x_div_rn_noftz_f32_slowpath,(.L_x_22 - $__internal_0_$__cuda_sm3x_div_rn_noftz_f32_slowpath)
$__internal_0_$__cuda_sm3x_div_rn_noftz_f32_slowpath:
[----:B------:R-:W-:Y:S02]  /*1160*/  SHF.R.U32.HI R9, RZ, 0x17, R3 ;  /* 0x00000017ff097819 */ /* 0x000fe40000011603 */
[----:B------:R-:W-:Y:S02]  /*1170*/  SHF.R.U32.HI R8, RZ, 0x17, R2 ;  /* 0x00000017ff087819 */ /* 0x000fe40000011602 */
[----:B------:R-:W-:Y:S02]  /*1180*/  LOP3.LUT R14, R9, 0xff, RZ, 0xc0, !PT ;  /* 0x000000ff090e7812 */ /* 0x000fe400078ec0ff */
[----:B------:R-:W-:Y:S02]  /*1190*/  LOP3.LUT R12, R8, 0xff, RZ, 0xc0, !PT ;  /* 0x000000ff080c7812 */ /* 0x000fe400078ec0ff */
[----:B------:R-:W-:Y:S02]  /*11a0*/  IADD3 R10, PT, PT, R14, -0x1, RZ ;  /* 0xffffffff0e0a7810 */ /* 0x000fe40007ffe0ff */
[----:B------:R-:W-:-:S02]  /*11b0*/  IADD3 R9, PT, PT, R12, -0x1, RZ ;  /* 0xffffffff0c097810 */ /* 0x000fc40007ffe0ff */
[----:B------:R-:W-:-:S04]  /*11c0*/  ISETP.GT.U32.AND P0, PT, R10, 0xfd, PT ;  /* 0x000000fd0a00780c */ /* 0x000fc80003f04070 */
[----:B------:R-:W-:-:S13]  /*11d0*/  ISETP.GT.U32.OR P0, PT, R9, 0xfd, P0 ;  /* 0x000000fd0900780c */ /* 0x000fda0000704470 */
[----:B------:R-:W-:Y:S01]  /*11e0*/  @!P0 IMAD.MOV.U32 R8, RZ, RZ, RZ ;  /* 0x000000ffff088224 */ /* 0x000fe200078e00ff */
[----:B------:R-:W-:Y:S06]  /*11f0*/  @!P0 BRA `(.L_x_13) ;  /* 0x00000000005c8947 */ /* 0x000fec0003800000 */
[----:B------:R-:W-:Y:S02]  /*1200*/  FSETP.GTU.FTZ.AND P0, PT, |R2|, +INF , PT ;  /* 0x7f8000000200780b */ /* 0x000fe40003f1c200 */
[----:B------:R-:W-:-:S04]  /*1210*/  FSETP.GTU.FTZ.AND P1, PT, |R3|, +INF , PT ;  /* 0x7f8000000300780b */ /* 0x000fc80003f3c200 */
[----:B------:R-:W-:-:S13]  /*1220*/  PLOP3.LUT P0, PT, P0, P1, PT, 0xf8, 0x8f ;  /* 0x00000000008f781c */ /* 0x000fda0000703f70 */
[----:B------:R-:W-:Y:S05]  /*1230*/  @P0 BRA `(.L_x_14) ;  /* 0x0000000400440947 */ /* 0x000fea0003800000 */
[----:B------:R-:W-:-:S13]  /*1240*/  LOP3.LUT P0, RZ, R3, 0x7fffffff, R2, 0xc8, !PT ;  /* 0x7fffffff03ff7812 */ /* 0x000fda000780c802 */
[----:B------:R-:W-:Y:S05]  /*1250*/  @!P0 BRA `(.L_x_15) ;  /* 0x0000000400348947 */ /* 0x000fea0003800000 */
[C---:B------:R-:W-:Y:S02]  /*1260*/  FSETP.NEU.FTZ.AND P2, PT, |R2|.reuse, +INF , PT ;  /* 0x7f8000000200780b */ /* 0x040fe40003f5d200 */
[----:B------:R-:W-:Y:S02]  /*1270*/  FSETP.NEU.FTZ.AND P1, PT, |R3|, +INF , PT ;  /* 0x7f8000000300780b */ /* 0x000fe40003f3d200 */
[----:B------:R-:W-:-:S11]  /*1280*/  FSETP.NEU.FTZ.AND P0, PT, |R2|, +INF , PT ;  /* 0x7f8000000200780b */ /* 0x000fd60003f1d200 */
[----:B------:R-:W-:Y:S05]  /*1290*/  @!P1 BRA !P2, `(.L_x_15) ;  /* 0x0000000400249947 */ /* 0x000fea0005000000 */
[----:B------:R-:W-:-:S04]  /*12a0*/  LOP3.LUT P2, RZ, R2, 0x7fffffff, RZ, 0xc0, !PT ;  /* 0x7fffffff02ff7812 */ /* 0x000fc8000784c0ff */
[----:B------:R-:W-:-:S13]  /*12b0*/  PLOP3.LUT P1, PT, P1, P2, PT, 0x2f, 0xf2 ;  /* 0x0000000000f2781c */ /* 0x000fda0000f24577 */
[----:B------:R-:W-:Y:S05]  /*12c0*/  @P1 BRA `(.L_x_16) ;  /* 0x0000000400101947 */ /* 0x000fea0003800000 */
[----:B------:R-:W-:-:S04]  /*12d0*/  LOP3.LUT P1, RZ, R3, 0x7fffffff, RZ, 0xc0, !PT ;  /* 0x7fffffff03ff7812 */ /* 0x000fc8000782c0ff */
[----:B------:R-:W-:-:S13]  /*12e0*/  PLOP3.LUT P0, PT, P0, P1, PT, 0x2f, 0xf2 ;  /* 0x0000000000f2781c */ /* 0x000fda0000702577 */
[----:B------:R-:W-:Y:S05]  /*12f0*/  @P0 BRA `(.L_x_17) ;  /* 0x0000000000f80947 */ /* 0x000fea0003800000 */
[----:B------:R-:W-:Y:S02]  /*1300*/  ISETP.GE.AND P0, PT, R9, RZ, PT ;  /* 0x000000ff0900720c */ /* 0x000fe40003f06270 */
[----:B------:R-:W-:-:S11]  /*1310*/  ISETP.GE.AND P1, PT, R10, RZ, PT ;  /* 0x000000ff0a00720c */ /* 0x000fd60003f26270 */
[----:B------:R-:W-:Y:S01]  /*1320*/  @P0 MOV R8, RZ ;  /* 0x000000ff00080202 */ /* 0x000fe20000000f00 */
[----:B------:R-:W-:Y:S01]  /*1330*/  @!P0 FFMA R2, R2, 1.84467440737095516160e+19, RZ ;  /* 0x5f80000002028823 */ /* 0x000fe200000000ff */
[----:B------:R-:W-:Y:S01]  /*1340*/  @!P0 MOV R8, 0xffffffc0 ;  /* 0xffffffc000088802 */ /* 0x000fe20000000f00 */
[----:B------:R-:W-:-:S03]  /*1350*/  @!P1 FFMA R3, R3, 1.84467440737095516160e+19, RZ ;  /* 0x5f80000003039823 */ /* 0x000fc600000000ff */
[----:B------:R-:W-:-:S07]  /*1360*/  @!P1 IADD3 R8, PT, PT, R8, 0x40, RZ ;  /* 0x0000004008089810 */ /* 0x000fce0007ffe0ff */
.L_x_13:
[----:B------:R-:W-:-:S04]  /*1370*/  LEA R10, R14, 0xc0800000, 0x17 ;  /* 0xc08000000e0a7811 */ /* 0x000fc800078eb8ff */
[----:B------:R-:W-:Y:S02]  /*1380*/  IADD3 R10, PT, PT, -R10, R3, RZ ;  /* 0x000000030a0a7210 */ /* 0x000fe40007ffe1ff */
[----:B------:R-:W-:Y:S02]  /*1390*/  IADD3 R3, PT, PT, R12, -0x7f, RZ ;  /* 0xffffff810c037810 */ /* 0x000fe40007ffe0ff */
[----:B------:R-:W0:Y:S01]  /*13a0*/  MUFU.RCP R9, R10 ;  /* 0x0000000a00097308 */ /* 0x000e220000001000 */
[----:B------:R-:W-:Y:S02]  /*13b0*/  FADD.FTZ R11, -R10, -RZ ;  /* 0x800000ff0a0b7221 */ /* 0x000fe40000010100 */
[----:B------:R-:W-:Y:S02]  /*13c0*/  IMAD R2, R3, -0x800000, R2 ;  /* 0xff80000003027824 */ /* 0x000fe400078e0202 */
[----:B0-----:R-:W-:-:S04]  /*13d0*/  FFMA R12, R9, R11, 1 ;  /* 0x3f800000090c7423 */ /* 0x001fc8000000000b */
[----:B------:R-:W-:-:S04]  /*13e0*/  FFMA R16, R9, R12, R9 ;  /* 0x0000000c09107223 */ /* 0x000fc80000000009 */
[----:B------:R-:W-:-:S04]  /*13f0*/  FFMA R9, R2, R16, RZ ;  /* 0x0000001002097223 */ /* 0x000fc800000000ff */
[----:B------:R-:W-:-:S04]  /*1400*/  FFMA R12, R11, R9, R2 ;  /* 0x000000090b0c7223 */ /* 0x000fc80000000002 */
[----:B------:R-:W-:Y:S01]  /*1410*/  FFMA R13, R16, R12, R9 ;  /* 0x0000000c100d7223 */ /* 0x000fe20000000009 */
[----:B------:R-:W-:-:S03]  /*1420*/  IADD3 R9, PT, PT, R3, 0x7f, -R14 ;  /* 0x0000007f03097810 */ /* 0x000fc60007ffe80e */
[----:B------:R-:W-:Y:S01]  /*1430*/  FFMA R12, R11, R13, R2 ;  /* 0x0000000d0b0c7223 */ /* 0x000fe20000000002 */
[----:B------:R-:W-:-:S03]  /*1440*/  IADD3 R9, PT, PT, R9, R8, RZ ;  /* 0x0000000809097210 */ /* 0x000fc60007ffe0ff */
[----:B------:R-:W-:-:S05]  /*1450*/  FFMA R2, R16, R12, R13 ;  /* 0x0000000c10027223 */ /* 0x000fca000000000d */
[----:B------:R-:W-:-:S04]  /*1460*/  SHF.R.U32.HI R3, RZ, 0x17, R2 ;  /* 0x00000017ff037819 */ /* 0x000fc80000011602 */
[----:B------:R-:W-:-:S04]  /*1470*/  LOP3.LUT R3, R3, 0xff, RZ, 0xc0, !PT ;  /* 0x000000ff03037812 */ /* 0x000fc800078ec0ff */
[----:B------:R-:W-:-:S05]  /*1480*/  IADD3 R11, PT, PT, R3, R9, RZ ;  /* 0x00000009030b7210 */ /* 0x000fca0007ffe0ff */
[----:B------:R-:W-:-:S05]  /*1490*/  VIADD R3, R11, 0xffffffff ;  /* 0xffffffff0b037836 */ /* 0x000fca0000000000 */
[----:B------:R-:W-:-:S13]  /*14a0*/  ISETP.GE.U32.AND P0, PT, R3, 0xfe, PT ;  /* 0x000000fe0300780c */ /* 0x000fda0003f06070 */
[----:B------:R-:W-:Y:S05]  /*14b0*/  @!P0 BRA `(.L_x_18) ;  /* 0x0000000000808947 */ /* 0x000fea0003800000 */
[----:B------:R-:W-:-:S13]  /*14c0*/  ISETP.GT.AND P0, PT, R11, 0xfe, PT ;  /* 0x000000fe0b00780c */ /* 0x000fda0003f04270 */
[----:B------:R-:W-:Y:S05]  /*14d0*/  @P0 BRA `(.L_x_19) ;  /* 0x00000000006c0947 */ /* 0x000fea0003800000 */
[----:B------:R-:W-:-:S13]  /*14e0*/  ISETP.GE.AND P0, PT, R11, 0x1, PT ;  /* 0x000000010b00780c */ /* 0x000fda0003f06270 */
[----:B------:R-:W-:Y:S05]  /*14f0*/  @P0 BRA `(.L_x_20) ;  /* 0x0000000000980947 */ /* 0x000fea0003800000 */
[----:B------:R-:W-:Y:S02]  /*1500*/  ISETP.GE.AND P0, PT, R11, -0x18, PT ;  /* 0xffffffe80b00780c */ /* 0x000fe40003f06270 */
[----:B------:R-:W-:-:S11]  /*1510*/  LOP3.LUT R2, R2, 0x80000000, RZ, 0xc0, !PT ;  /* 0x8000000002027812 */ /* 0x000fd600078ec0ff */
[----:B------:R-:W-:Y:S05]  /*1520*/  @!P0 BRA `(.L_x_20) ;  /* 0x00000000008c8947 */ /* 0x000fea0003800000 */
[CCC-:B------:R-:W-:Y:S01]  /*1530*/  FFMA.RZ R3, R16.reuse, R12.reuse, R13.reuse ;  /* 0x0000000c10037223 */ /* 0x1c0fe2000000c00d */
[C---:B------:R-:W-:Y:S01]  /*1540*/  IADD3 R10, PT, PT, R11.reuse, 0x20, RZ ;  /* 0x000000200b0a7810 */ /* 0x040fe20007ffe0ff */
[CCC-:B------:R-:W-:Y:S01]  /*1550*/  FFMA.RM R8, R16.reuse, R12.reuse, R13.reuse ;  /* 0x0000000c10087223 */ /* 0x1c0fe2000000400d */
[----:B------:R-:W-:Y:S02]  /*1560*/  ISETP.NE.AND P2, PT, R11, RZ, PT ;  /* 0x000000ff0b00720c */ /* 0x000fe40003f45270 */
[----:B------:R-:W-:Y:S01]  /*1570*/  LOP3.LUT R9, R3, 0x7fffff, RZ, 0xc0, !PT ;  /* 0x007fffff03097812 */ /* 0x000fe200078ec0ff */
[----:B------:R-:W-:Y:S01]  /*1580*/  FFMA.RP R3, R16, R12, R13 ;  /* 0x0000000c10037223 */ /* 0x000fe2000000800d */
[----:B------:R-:W-:Y:S02]  /*1590*/  ISETP.NE.AND P1, PT, R11, RZ, PT ;  /* 0x000000ff0b00720c */ /* 0x000fe40003f25270 */
[----:B------:R-:W-:Y:S02]  /*15a0*/  LOP3.LUT R9, R9, 0x800000, RZ, 0xfc, !PT ;  /* 0x0080000009097812 */ /* 0x000fe400078efcff */
[----:B------:R-:W-:-:S02]  /*15b0*/  IADD3 R11, PT, PT, -R11, RZ, RZ ;  /* 0x000000ff0b0b7210 */ /* 0x000fc40007ffe1ff */
[----:B------:R-:W-:Y:S02]  /*15c0*/  SHF.L.U32 R10, R9, R10, RZ ;  /* 0x0000000a090a7219 */ /* 0x000fe400000006ff */
[----:B------:R-:W-:Y:S02]  /*15d0*/  FSETP.NEU.FTZ.AND P0, PT, R3, R8, PT ;  /* 0x000000080300720b */ /* 0x000fe40003f1d000 */
[----:B------:R-:W-:Y:S02]  /*15e0*/  SEL R8, R11, RZ, P2 ;  /* 0x000000ff0b087207 */ /* 0x000fe40001000000 */
[----:B------:R-:W-:Y:S02]  /*15f0*/  ISETP.NE.AND P1, PT, R10, RZ, P1 ;  /* 0x000000ff0a00720c */ /* 0x000fe40000f25270 */
[----:B------:R-:W-:Y:S02]  /*1600*/  SHF.R.U32.HI R8, RZ, R8, R9 ;  /* 0x00000008ff087219 */ /* 0x000fe40000011609 */
[----:B------:R-:W-:-:S02]  /*1610*/  PLOP3.LUT P0, PT, P0, P1, PT, 0xf8, 0x8f ;  /* 0x00000000008f781c */ /* 0x000fc40000703f70 */
[----:B------:R-:W-:Y:S02]  /*1620*/  SHF.R.U32.HI R10, RZ, 0x1, R8 ;  /* 0x00000001ff0a7819 */ /* 0x000fe40000011608 */
[----:B------:R-:W-:-:S04]  /*1630*/  SEL R3, RZ, 0x1, !P0 ;  /* 0x00000001ff037807 */ /* 0x000fc80004000000 */
[----:B------:R-:W-:-:S04]  /*1640*/  LOP3.LUT R3, R3, 0x1, R10, 0xf8, !PT ;  /* 0x0000000103037812 */ /* 0x000fc800078ef80a */
[----:B------:R-:W-:-:S04]  /*1650*/  LOP3.LUT R3, R3, R8, RZ, 0xc0, !PT ;  /* 0x0000000803037212 */ /* 0x000fc800078ec0ff */
[----:B------:R-:W-:-:S04]  /*1660*/  IADD3 R3, PT, PT, R10, R3, RZ ;  /* 0x000000030a037210 */ /* 0x000fc80007ffe0ff */
[----:B------:R-:W-:Y:S01]  /*1670*/  LOP3.LUT R2, R3, R2, RZ, 0xfc, !PT ;  /* 0x0000000203027212 */ /* 0x000fe200078efcff */
[----:B------:R-:W-:Y:S06]  /*1680*/  BRA `(.L_x_20) ;  /* 0x0000000000347947 */ /* 0x000fec0003800000 */
.L_x_19:
[----:B------:R-:W-:-:S04]  /*1690*/  LOP3.LUT R2, R2, 0x80000000, RZ, 0xc0, !PT ;  /* 0x8000000002027812 */ /* 0x000fc800078ec0ff */
[----:B------:R-:W-:Y:S01]  /*16a0*/  LOP3.LUT R2, R2, 0x7f800000, RZ, 0xfc, !PT ;  /* 0x7f80000002027812 */ /* 0x000fe200078efcff */
[----:B------:R-:W-:Y:S06]  /*16b0*/  BRA `(.L_x_20) ;  /* 0x0000000000287947 */ /* 0x000fec0003800000 */
.L_x_18:
[----:B------:R-:W-:Y:S01]  /*16c0*/  LEA R2, R9, R2, 0x17 ;  /* 0x0000000209027211 */ /* 0x000fe200078eb8ff */
[----:B------:R-:W-:Y:S06]  /*16d0*/  BRA `(.L_x_20) ;  /* 0x0000000000207947 */ /* 0x000fec0003800000 */
.L_x_17:
[----:B------:R-:W-:-:S04]  /*16e0*/  LOP3.LUT R2, R3, 0x80000000, R2, 0x48, !PT ;  /* 0x8000000003027812 */ /* 0x000fc800078e4802 */
[----:B------:R-:W-:Y:S01]  /*16f0*/  LOP3.LUT R2, R2, 0x7f800000, RZ, 0xfc, !PT ;  /* 0x7f80000002027812 */ /* 0x000fe200078efcff */
[----:B------:R-:W-:Y:S06]  /*1700*/  BRA `(.L_x_20) ;  /* 0x0000000000147947 */ /* 0x000fec0003800000 */
.L_x_16:
[----:B------:R-:W-:Y:S01]  /*1710*/  LOP3.LUT R2, R3, 0x80000000, R2, 0x48, !PT ;  /* 0x8000000003027812 */ /* 0x000fe200078e4802 */
[----:B------:R-:W-:Y:S06]  /*1720*/  BRA `(.L_x_20) ;  /* 0x00000000000c7947 */ /* 0x000fec0003800000 */
.L_x_15:
[----:B------:R-:W0:Y:S01]  /*1730*/  MUFU.RSQ R2, -QNAN ;  /* 0xffc0000000027908 */ /* 0x000e220000001400 */
[----:B------:R-:W-:Y:S05]  /*1740*/  BRA `(.L_x_20) ;  /* 0x0000000000047947 */ /* 0x000fea0003800000 */
.L_x_14:
[----:B------:R-:W-:-:S07]  /*1750*/  FADD.FTZ R2, R2, R3 ;  /* 0x0000000302027221 */ /* 0x000fce0000010000 */
.L_x_20:
[----:B------:R-:W-:Y:S01]  /*1760*/  HFMA2 R3, -RZ, RZ, 0, 0 ;  /* 0x00000000ff037431 */ /* 0x000fe200000001ff */
[----:B0-----:R-:W-:Y:S02]  /*1770*/  MOV R8, R2 ;  /* 0x0000000200087202 */ /* 0x001fe40000000f00 */
[----:B------:R-:W-:-:S04]  /*1780*/  MOV R2, R4 ;  /* 0x0000000400027202 */ /* 0x000fc80000000f00 */
[----:B------:R-:W-:Y:S05]  /*1790*/  RET.REL.NODEC R2 `(_Z7computefifffffffffff) ;  /* 0xffffffe802187950 */ /* 0x000fea0003c3ffff */
.L_x_21:
[----:B------:R-:W-:-:S00]  /*17a0*/  BRA `(.L_x_21) ;  /* 0xfffffffc00fc7947 */ /* 0x000fc0000383ffff */
[----:B------:R-:W-:-:S00]  /*17b0*/  NOP ;  /* 0x0000000000007918 */ /* 0x000fc00000000000 */
        /* <DEDUP_REMOVED lines=12> */
.L_x_22:


//--------------------- .nv.global.init           --------------------------
	.section	.nv.global.init,"aw",@progbits
.nv.global.init:
	.type		$str,@object
	.size		$str,(.L_0 - $str)
$str:
        /*0000*/ 	.byte	0x25, 0x2e, 0x31, 0x37, 0x67, 0x0a, 0x00
.L_0:


//--------------------- .nv.shared.reserved.0     --------------------------
	.section	.nv.shared.reserved.0,"aw",@nobits
	.weak		__nv_reservedSMEM_offset_0_alias
	.size		__nv_reservedSMEM_offset_0_alias, 0, 64
	.other		__nv_reservedSMEM_offset_0_alias,@"STO_CUDA_RESERVED_SHARED STV_DEFAULT"
__nv_reservedSMEM_offset_0_alias:
	.zero		0
	.zero		64


//--------------------- .nv.constant0._Z7computefifffffffffff --------------------------
	.section	.nv.constant0._Z7computefifffffffffff,"a",@progbits
	.sectionflags	@""
	.align	4
.nv.constant0._Z7computefifffffffffff:
	.zero		948


//--------------------- SYMBOLS --------------------------

	.type		.nv.reservedSmem.offset0,@object
	.size		.nv.reservedSmem.offset0,0x4
	.type		vprintf,@function
